//
// Generated by NVIDIA NVVM Compiler
//
// Compiler Build ID: CL-36424714
// Cuda compilation tools, release 13.0, V13.0.88
// Based on NVVM 20.0.0
//

.version 9.0
.target sm_100
.address_size 64

	// .globl	_Z12somaPrefixosPiS_i

.visible .entry _Z12somaPrefixosPiS_i(
	.param .u64 .ptr .align 1 _Z12somaPrefixosPiS_i_param_0,
	.param .u64 .ptr .align 1 _Z12somaPrefixosPiS_i_param_1,
	.param .u32 _Z12somaPrefixosPiS_i_param_2
)
{
	.reg .pred 	%p<11>;
	.reg .b32 	%r<109>;
	.reg .b64 	%rd<20>;

	ld.param.u64 	%rd9, [_Z12somaPrefixosPiS_i_param_0];
	ld.param.u64 	%rd8, [_Z12somaPrefixosPiS_i_param_1];
	ld.param.u32 	%r31, [_Z12somaPrefixosPiS_i_param_2];
	cvta.to.global.u64 	%rd1, %rd9;
	mov.u32 	%r32, %ctaid.x;
	mov.u32 	%r33, %ntid.x;
	mov.u32 	%r34, %tid.x;
	mad.lo.s32 	%r1, %r32, %r33, %r34;
	setp.ge.s32 	%p1, %r1, %r31;
	@%p1 bra 	$L__BB0_15;
	setp.lt.s32 	%p2, %r1, 0;
	mov.b32 	%r108, 0;
	@%p2 bra 	$L__BB0_14;
	add.s32 	%r2, %r1, 1;
	and.b32  	%r3, %r2, 15;
	setp.lt.u32 	%p3, %r1, 15;
	mov.b32 	%r101, 0;
	mov.u32 	%r108, %r101;
	@%p3 bra 	$L__BB0_5;
	and.b32  	%r101, %r2, 2147483632;
	neg.s32 	%r95, %r101;
	add.s64 	%rd18, %rd1, 32;
	mov.b32 	%r108, 0;
$L__BB0_4:
	.pragma "nounroll";
	ld.global.u32 	%r39, [%rd18+-32];
	add.s32 	%r40, %r39, %r108;
	ld.global.u32 	%r41, [%rd18+-28];
	add.s32 	%r42, %r41, %r40;
	ld.global.u32 	%r43, [%rd18+-24];
	add.s32 	%r44, %r43, %r42;
	ld.global.u32 	%r45, [%rd18+-20];
	add.s32 	%r46, %r45, %r44;
	ld.global.u32 	%r47, [%rd18+-16];
	add.s32 	%r48, %r47, %r46;
	ld.global.u32 	%r49, [%rd18+-12];
	add.s32 	%r50, %r49, %r48;
	ld.global.u32 	%r51, [%rd18+-8];
	add.s32 	%r52, %r51, %r50;
	ld.global.u32 	%r53, [%rd18+-4];
	add.s32 	%r54, %r53, %r52;
	ld.global.u32 	%r55, [%rd18];
	add.s32 	%r56, %r55, %r54;
	ld.global.u32 	%r57, [%rd18+4];
	add.s32 	%r58, %r57, %r56;
	ld.global.u32 	%r59, [%rd18+8];
	add.s32 	%r60, %r59, %r58;
	ld.global.u32 	%r61, [%rd18+12];
	add.s32 	%r62, %r61, %r60;
	ld.global.u32 	%r63, [%rd18+16];
	add.s32 	%r64, %r63, %r62;
	ld.global.u32 	%r65, [%rd18+20];
	add.s32 	%r66, %r65, %r64;
	ld.global.u32 	%r67, [%rd18+24];
	add.s32 	%r68, %r67, %r66;
	ld.global.u32 	%r69, [%rd18+28];
	add.s32 	%r108, %r69, %r68;
	add.s32 	%r95, %r95, 16;
	add.s64 	%rd18, %rd18, 64;
	setp.ne.s32 	%p4, %r95, 0;
	@%p4 bra 	$L__BB0_4;
$L__BB0_5:
	setp.eq.s32 	%p5, %r3, 0;
	@%p5 bra 	$L__BB0_14;
	and.b32  	%r13, %r2, 7;
	setp.lt.u32 	%p6, %r3, 8;
	@%p6 bra 	$L__BB0_8;
	mul.wide.u32 	%rd10, %r101, 4;
	add.s64 	%rd11, %rd1, %rd10;
	ld.global.u32 	%r71, [%rd11];
	add.s32 	%r72, %r71, %r108;
	ld.global.u32 	%r73, [%rd11+4];
	add.s32 	%r74, %r73, %r72;
	ld.global.u32 	%r75, [%rd11+8];
	add.s32 	%r76, %r75, %r74;
	ld.global.u32 	%r77, [%rd11+12];
	add.s32 	%r78, %r77, %r76;
	ld.global.u32 	%r79, [%rd11+16];
	add.s32 	%r80, %r79, %r78;
	ld.global.u32 	%r81, [%rd11+20];
	add.s32 	%r82, %r81, %r80;
	ld.global.u32 	%r83, [%rd11+24];
	add.s32 	%r84, %r83, %r82;
	ld.global.u32 	%r85, [%rd11+28];
	add.s32 	%r108, %r85, %r84;
	add.s32 	%r101, %r101, 8;
$L__BB0_8:
	setp.eq.s32 	%p7, %r13, 0;
	@%p7 bra 	$L__BB0_14;
	and.b32  	%r19, %r2, 3;
	setp.lt.u32 	%p8, %r13, 4;
	@%p8 bra 	$L__BB0_11;
	mul.wide.u32 	%rd12, %r101, 4;
	add.s64 	%rd13, %rd1, %rd12;
	ld.global.u32 	%r87, [%rd13];
	add.s32 	%r88, %r87, %r108;
	ld.global.u32 	%r89, [%rd13+4];
	add.s32 	%r90, %r89, %r88;
	ld.global.u32 	%r91, [%rd13+8];
	add.s32 	%r92, %r91, %r90;
	ld.global.u32 	%r93, [%rd13+12];
	add.s32 	%r108, %r93, %r92;
	add.s32 	%r101, %r101, 4;
$L__BB0_11:
	setp.eq.s32 	%p9, %r19, 0;
	@%p9 bra 	$L__BB0_14;
	mul.wide.u32 	%rd14, %r101, 4;
	add.s64 	%rd19, %rd1, %rd14;
	neg.s32 	%r106, %r19;
$L__BB0_13:
	.pragma "nounroll";
	ld.global.u32 	%r94, [%rd19];
	add.s32 	%r108, %r94, %r108;
	add.s64 	%rd19, %rd19, 4;
	add.s32 	%r106, %r106, 1;
	setp.ne.s32 	%p10, %r106, 0;
	@%p10 bra 	$L__BB0_13;
$L__BB0_14:
	cvta.to.global.u64 	%rd15, %rd8;
	mul.wide.s32 	%rd16, %r1, 4;
	add.s64 	%rd17, %rd15, %rd16;
	st.global.u32 	[%rd17], %r108;
$L__BB0_15:
	ret;

}


// ===== COMPILED SASS (sm_100) =====

	.target	sm_100

	.elftype	@"ET_EXEC"


//--------------------- .note.nv.tkinfo           --------------------------
	.section	.note.nv.tkinfo,"",@"SHT_NOTE"
	.sectionflags	@"SHF_NOTE_NV_TKINFO"
	.tkinfo
        /*0018*/ 	.word	0x00000002
        /*0030*/ 	.string	""
        /*0030*/ 	.string	"ptxas"
        /*0030*/ 	.string	"Cuda compilation tools, release 13.0, V13.0.88"
        /*0030*/ 	.string	"Build cuda_13.0.r13.0/compiler.36424714_0"
        /*0030*/ 	.string	"-arch sm_100 -m 64 "



//--------------------- .note.nv.cuinfo           --------------------------
	.section	.note.nv.cuinfo,"",@"SHT_NOTE"
	.sectionflags	@"SHF_NOTE_NV_CUINFO"
        /*0018*/ 	.short	0x0002
        /*001a*/ 	.short	0x0064
        /*001c*/ 	.short	0x0082
	.zero		2


//--------------------- .nv.info                  --------------------------
	.section	.nv.info,"",@"SHT_CUDA_INFO"
	.align	4


	//----- nvinfo : EIATTR_REGCOUNT
	.align		4
        /*0000*/ 	.byte	0x04, 0x2f
        /*0002*/ 	.short	(.L_1 - .L_0)
	.align		4
.L_0:
        /*0004*/ 	.word	index@(_Z12somaPrefixosPiS_i)
        /*0008*/ 	.word	0x0000001b


	//----- nvinfo : EIATTR_FRAME_SIZE
	.align		4
.L_1:
        /*000c*/ 	.byte	0x04, 0x11
        /*000e*/ 	.short	(.L_3 - .L_2)
	.align		4
.L_2:
        /*0010*/ 	.word	index@(_Z12somaPrefixosPiS_i)
        /*0014*/ 	.word	0x00000000


	//----- nvinfo : EIATTR_MIN_STACK_SIZE
	.align		4
.L_3:
        /*0018*/ 	.byte	0x04, 0x12
        /*001a*/ 	.short	(.L_5 - .L_4)
	.align		4
.L_4:
        /*001c*/ 	.word	index@(_Z12somaPrefixosPiS_i)
        /*0020*/ 	.word	0x00000000
.L_5:


//--------------------- .nv.compat                --------------------------
	.section	.nv.compat,"",@"SHT_CUDA_COMPAT_INFO"
	.align	4
        /*0000*/ 	.byte	0x02, 0x09, 0x00, 0x00, 0x02, 0x02, 0x01, 0x00, 0x02, 0x05, 0x05, 0x00, 0x03, 0x07, 0x01, 0x01
        /*0010*/ 	.byte	0x02, 0x03, 0x00, 0x00, 0x02, 0x06, 0x01, 0x00, 0x04, 0x0b, 0x08, 0x00, 0x09, 0x00, 0x00, 0x00
        /*0020*/ 	.byte	0x00, 0x00, 0x00, 0x00


//--------------------- .nv.info._Z12somaPrefixosPiS_i --------------------------
	.section	.nv.info._Z12somaPrefixosPiS_i,"",@"SHT_CUDA_INFO"
	.sectionflags	@""
	.align	4


	//----- nvinfo : EIATTR_CUDA_API_VERSION
	.align		4
        /*0000*/ 	.byte	0x04, 0x37
        /*0002*/ 	.short	(.L_7 - .L_6)
.L_6:
        /*0004*/ 	.word	0x00000082


	//----- nvinfo : EIATTR_KPARAM_INFO
	.align		4
.L_7:
        /*0008*/ 	.byte	0x04, 0x17
        /*000a*/ 	.short	(.L_9 - .L_8)
.L_8:
        /*000c*/ 	.word	0x00000000
        /*0010*/ 	.short	0x0002
        /*0012*/ 	.short	0x0010
        /*0014*/ 	.byte	0x00, 0xf0, 0x11, 0x00


	//----- nvinfo : EIATTR_KPARAM_INFO
	.align		4
.L_9:
        /*0018*/ 	.byte	0x04, 0x17
        /*001a*/ 	.short	(.L_11 - .L_10)
.L_10:
        /*001c*/ 	.word	0x00000000
        /*0020*/ 	.short	0x0001
        /*0022*/ 	.short	0x0008
        /*0024*/ 	.byte	0x00, 0xf5, 0x21, 0x00


	//----- nvinfo : EIATTR_KPARAM_INFO
	.align		4
.L_11:
        /*0028*/ 	.byte	0x04, 0x17
        /*002a*/ 	.short	(.L_13 - .L_12)
.L_12:
        /*002c*/ 	.word	0x00000000
        /*0030*/ 	.short	0x0000
        /*0032*/ 	.short	0x0000
        /*0034*/ 	.byte	0x00, 0xf5, 0x21, 0x00


	//----- nvinfo : EIATTR_SPARSE_MMA_MASK
	.align		4
.L_13:
        /*0038*/ 	.byte	0x03, 0x50
        /*003a*/ 	.short	0x0000


	//----- nvinfo : EIATTR_MAXREG_COUNT
	.align		4
        /*003c*/ 	.byte	0x03, 0x1b
        /*003e*/ 	.short	0x00ff


	//----- nvinfo : EIATTR_MERCURY_ISA_VERSION
	.align		4
        /*0040*/ 	.byte	0x03, 0x5f
        /*0042*/ 	.short	0x0101


	//----- nvinfo : EIATTR_VRC_CTA_INIT_COUNT
	.align		4
        /*0044*/ 	.byte	0x02, 0x4a
	.zero		1
	.zero		1


	//----- nvinfo : EIATTR_EXIT_INSTR_OFFSETS
	.align		4
        /*0048*/ 	.byte	0x04, 0x1c
        /*004a*/ 	.short	(.L_15 - .L_14)


	//   ....[0]....
.L_14:
        /*004c*/ 	.word	0x00000070


	//   ....[1]....
        /*0050*/ 	.word	0x00000710


	//----- nvinfo : EIATTR_CRS_STACK_SIZE
	.align		4
.L_15:
        /*0054*/ 	.byte	0x04, 0x1e
        /*0056*/ 	.short	(.L_17 - .L_16)
.L_16:
        /*0058*/ 	.word	0x00000000


	//----- nvinfo : EIATTR_CBANK_PARAM_SIZE
	.align		4
.L_17:
        /*005c*/ 	.byte	0x03, 0x19
        /*005e*/ 	.short	0x0014


	//----- nvinfo : EIATTR_PARAM_CBANK
	.align		4
        /*0060*/ 	.byte	0x04, 0x0a
        /*0062*/ 	.short	(.L_19 - .L_18)
	.align		4
.L_18:
        /*0064*/ 	.word	index@(.nv.constant0._Z12somaPrefixosPiS_i)
        /*0068*/ 	.short	0x0380
        /*006a*/ 	.short	0x0014


	//----- nvinfo : EIATTR_SW_WAR
	.align		4
.L_19:
        /*006c*/ 	.byte	0x04, 0x36
        /*006e*/ 	.short	(.L_21 - .L_20)
.L_20:
        /*0070*/ 	.word	0x00000008
.L_21:


//--------------------- .nv.callgraph             --------------------------
	.section	.nv.callgraph,"",@"SHT_CUDA_CALLGRAPH"
	.align	4
	.sectionentsize	8
	.align		4
        /*0000*/ 	.word	0x00000000
	.align		4
        /*0004*/ 	.word	0xffffffff
	.align		4
        /*0008*/ 	.word	0x00000000
	.align		4
        /*000c*/ 	.word	0xfffffffe
	.align		4
        /*0010*/ 	.word	0x00000000
	.align		4
        /*0014*/ 	.word	0xfffffffd
	.align		4
        /*0018*/ 	.word	0x00000000
	.align		4
        /*001c*/ 	.word	0xfffffffc


//--------------------- .text._Z12somaPrefixosPiS_i --------------------------
	.section	.text._Z12somaPrefixosPiS_i,"ax",@progbits
	.align	128
        .global         _Z12somaPrefixosPiS_i
        .type           _Z12somaPrefixosPiS_i,@function
        .size           _Z12somaPrefixosPiS_i,(.L_x_11 - _Z12somaPrefixosPiS_i)
        .other          _Z12somaPrefixosPiS_i,@"STO_CUDA_ENTRY STV_DEFAULT"
_Z12somaPrefixosPiS_i:
.text._Z12somaPrefixosPiS_i:
[----:B------:R-:W-:Y:S01]  /*0000*/  LDC R1, c[0x0][0x37c] ;  /* 0x0000df00ff017b82 */ /* 0x000fe20000000800 */
[----:B------:R-:W0:Y:S07]  /*0010*/  S2R R3, SR_TID.X ;  /* 0x0000000000037919 */ /* 0x000e2e0000002100 */
[----:B------:R-:W0:Y:S01]  /*0020*/  S2UR UR4, SR_CTAID.X ;  /* 0x00000000000479c3 */ /* 0x000e220000002500 */
[----:B------:R-:W1:Y:S07]  /*0030*/  LDCU UR5, c[0x0][0x390] ;  /* 0x00007200ff0577ac */ /* 0x000e6e0008000800 */
[----:B------:R-:W0:Y:S02]  /*0040*/  LDC R2, c[0x0][0x360] ;  /* 0x0000d800ff027b82 */ /* 0x000e240000000800 */
[----:B0-----:R-:W-:-:S05]  /*0050*/  IMAD R2, R2, UR4, R3 ;  /* 0x0000000402027c24 */ /* 0x001fca000f8e0203 */
[----:B-1----:R-:W-:-:S13]  /*0060*/  ISETP.GE.AND P0, PT, R2, UR5, PT ;  /* 0x0000000502007c0c */ /* 0x002fda000bf06270 */
[----:B------:R-:W-:Y:S05]  /*0070*/  @P0 EXIT ;  /* 0x000000000000094d */ /* 0x000fea0003800000 */
[----:B------:R-:W-:Y:S01]  /*0080*/  ISETP.GE.AND P0, PT, R2, RZ, PT ;  /* 0x000000ff0200720c */ /* 0x000fe20003f06270 */
[----:B------:R-:W0:Y:S01]  /*0090*/  LDCU.64 UR6, c[0x0][0x358] ;  /* 0x00006b00ff0677ac */ /* 0x000e220008000a00 */
[----:B------:R-:W-:Y:S01]  /*00a0*/  BSSY.RECONVERGENT B0, `(.L_x_0) ;  /* 0x0000063000007945 */ /* 0x000fe20003800200 */
[----:B------:R-:W-:-:S10]  /*00b0*/  IMAD.MOV.U32 R0, RZ, RZ, RZ ;  /* 0x000000ffff007224 */ /* 0x000fd400078e00ff */
[----:B------:R-:W-:Y:S05]  /*00c0*/  @!P0 BRA `(.L_x_1) ;  /* 0x0000000400808947 */ /* 0x000fea0003800000 */
[C---:B------:R-:W-:Y:S01]  /*00d0*/  ISETP.GE.U32.AND P1, PT, R2.reuse, 0xf, PT ;  /* 0x0000000f0200780c */ /* 0x040fe20003f26070 */
[----:B------:R-:W-:Y:S01]  /*00e0*/  VIADD R6, R2, 0x1 ;  /* 0x0000000102067836 */ /* 0x000fe20000000000 */
[----:B------:R-:W-:Y:S01]  /*00f0*/  BSSY.RECONVERGENT B1, `(.L_x_2) ;  /* 0x000002c000017945 */ /* 0x000fe20003800200 */
[----:B------:R-:W-:Y:S02]  /*0100*/  IMAD.MOV.U32 R3, RZ, RZ, RZ ;  /* 0x000000ffff037224 */ /* 0x000fe400078e00ff */
[----:B------:R-:W-:Y:S01]  /*0110*/  IMAD.MOV.U32 R0, RZ, RZ, RZ ;  /* 0x000000ffff007224 */ /* 0x000fe200078e00ff */
[----:B------:R-:W-:-:S04]  /*0120*/  LOP3.LUT R24, R6, 0xf, RZ, 0xc0, !PT ;  /* 0x0000000f06187812 */ /* 0x000fc800078ec0ff */
[----:B------:R-:W-:-:S03]  /*0130*/  ISETP.NE.AND P0, PT, R24, RZ, PT ;  /* 0x000000ff1800720c */ /* 0x000fc60003f05270 */
[----:B------:R-:W-:Y:S10]  /*0140*/  @!P1 BRA `(.L_x_3) ;  /* 0x0000000000989947 */ /* 0x000ff40003800000 */
[----:B------:R-:W1:Y:S01]  /*0150*/  LDCU.64 UR4, c[0x0][0x380] ;  /* 0x00007000ff0477ac */ /* 0x000e620008000a00 */
[----:B------:R-:W-:Y:S01]  /*0160*/  LOP3.LUT R3, R6, 0x7ffffff0, RZ, 0xc0, !PT ;  /* 0x7ffffff006037812 */ /* 0x000fe200078ec0ff */
[----:B------:R-:W-:-:S04]  /*0170*/  IMAD.MOV.U32 R0, RZ, RZ, RZ ;  /* 0x000000ffff007224 */ /* 0x000fc800078e00ff */
[----:B------:R-:W-:Y:S01]  /*0180*/  IMAD.MOV R7, RZ, RZ, -R3 ;  /* 0x000000ffff077224 */ /* 0x000fe200078e0a03 */
[----:B-1----:R-:W-:-:S04]  /*0190*/  UIADD3 UR4, UP0, UPT, UR4, 0x20, URZ ;  /* 0x0000002004047890 */ /* 0x002fc8000ff1e0ff */
[----:B------:R-:W-:Y:S02]  /*01a0*/  UIADD3.X UR5, UPT, UPT, URZ, UR5, URZ, UP0, !UPT ;  /* 0x00000005ff057290 */ /* 0x000fe400087fe4ff */
[----:B------:R-:W-:-:S04]  /*01b0*/  IMAD.U32 R13, RZ, RZ, UR4 ;  /* 0x00000004ff0d7e24 */ /* 0x000fc8000f8e00ff */
[----:B------:R-:W-:-:S07]  /*01c0*/  IMAD.U32 R5, RZ, RZ, UR5 ;  /* 0x00000005ff057e24 */ /* 0x000fce000f8e00ff */
.L_x_4:
[----:B------:R-:W-:-:S05]  /*01d0*/  IMAD.MOV.U32 R4, RZ, RZ, R13 ;  /* 0x000000ffff047224 */ /* 0x000fca00078e000d */
[----:B0-----:R-:W2:Y:S04]  /*01e0*/  LDG.E R13, desc[UR6][R4.64+-0x20] ;  /* 0xffffe006040d7981 */ /* 0x001ea8000c1e1900 */
[----:B------:R-:W2:Y:S04]  /*01f0*/  LDG.E R12, desc[UR6][R4.64+-0x1c] ;  /* 0xffffe406040c7981 */ /* 0x000ea8000c1e1900 */
[----:B------:R-:W3:Y:S04]  /*0200*/  LDG.E R15, desc[UR6][R4.64+-0x18] ;  /* 0xffffe806040f7981 */ /* 0x000ee8000c1e1900 */
[----:B------:R-:W3:Y:S04]  /*0210*/  LDG.E R14, desc[UR6][R4.64+-0x14] ;  /* 0xffffec06040e7981 */ /* 0x000ee8000c1e1900 */
[----:B------:R-:W4:Y:S04]  /*0220*/  LDG.E R17, desc[UR6][R4.64+-0x10] ;  /* 0xfffff00604117981 */ /* 0x000f28000c1e1900 */
[----:B------:R-:W4:Y:S04]  /*0230*/  LDG.E R16, desc[UR6][R4.64+-0xc] ;  /* 0xfffff40604107981 */ /* 0x000f28000c1e1900 */
[----:B------:R-:W5:Y:S04]  /*0240*/  LDG.E R19, desc[UR6][R4.64+-0x8] ;  /* 0xfffff80604137981 */ /* 0x000f68000c1e1900 */
        /* <DEDUP_REMOVED lines=8> */
[----:B------:R0:W5:Y:S01]  /*02d0*/  LDG.E R8, desc[UR6][R4.64+0x1c] ;  /* 0x00001c0604087981 */ /* 0x000162000c1e1900 */
[----:B------:R-:W-:-:S05]  /*02e0*/  VIADD R7, R7, 0x10 ;  /* 0x0000001007077836 */ /* 0x000fca0000000000 */
[----:B------:R-:W-:Y:S02]  /*02f0*/  ISETP.NE.AND P1, PT, R7, RZ, PT ;  /* 0x000000ff0700720c */ /* 0x000fe40003f25270 */
[----:B--2---:R-:W-:Y:S02]  /*0300*/  IADD3 R12, PT, PT, R12, R13, R0 ;  /* 0x0000000d0c0c7210 */ /* 0x004fe40007ffe000 */
[----:B------:R-:W-:-:S05]  /*0310*/  IADD3 R13, P2, PT, R4, 0x40, RZ ;  /* 0x00000040040d7810 */ /* 0x000fca0007f5e0ff */
[----:B0-----:R-:W-:Y:S01]  /*0320*/  IMAD.X R5, RZ, RZ, R5, P2 ;  /* 0x000000ffff057224 */ /* 0x001fe200010e0605 */
[----:B---3--:R-:W-:-:S04]  /*0330*/  IADD3 R12, PT, PT, R14, R15, R12 ;  /* 0x0000000f0e0c7210 */ /* 0x008fc80007ffe00c */
[----:B----4-:R-:W-:-:S04]  /*0340*/  IADD3 R12, PT, PT, R16, R17, R12 ;  /* 0x00000011100c7210 */ /* 0x010fc80007ffe00c */
[----:B-----5:R-:W-:-:S04]  /*0350*/  IADD3 R12, PT, PT, R18, R19, R12 ;  /* 0x00000013120c7210 */ /* 0x020fc80007ffe00c */
[----:B------:R-:W-:-:S04]  /*0360*/  IADD3 R12, PT, PT, R20, R21, R12 ;  /* 0x00000015140c7210 */ /* 0x000fc80007ffe00c */
[----:B------:R-:W-:-:S04]  /*0370*/  IADD3 R12, PT, PT, R22, R23, R12 ;  /* 0x00000017160c7210 */ /* 0x000fc80007ffe00c */
[----:B------:R-:W-:-:S04]  /*0380*/  IADD3 R10, PT, PT, R10, R11, R12 ;  /* 0x0000000b0a0a7210 */ /* 0x000fc80007ffe00c */
[----:B------:R-:W-:Y:S01]  /*0390*/  IADD3 R0, PT, PT, R8, R9, R10 ;  /* 0x0000000908007210 */ /* 0x000fe20007ffe00a */
[----:B------:R-:W-:Y:S06]  /*03a0*/  @P1 BRA `(.L_x_4) ;  /* 0xfffffffc00881947 */ /* 0x000fec000383ffff */
.L_x_3:
[----:B0-----:R-:W-:Y:S05]  /*03b0*/  BSYNC.RECONVERGENT B1 ;  /* 0x0000000000017941 */ /* 0x001fea0003800200 */
.L_x_2:
[----:B------:R-:W-:Y:S05]  /*03c0*/  @!P0 BRA `(.L_x_1) ;  /* 0x0000000000c08947 */ /* 0x000fea0003800000 */
[----:B------:R-:W-:Y:S01]  /*03d0*/  ISETP.GE.U32.AND P0, PT, R24, 0x8, PT ;  /* 0x000000081800780c */ /* 0x000fe20003f06070 */
[----:B------:R-:W-:Y:S01]  /*03e0*/  BSSY.RECONVERGENT B1, `(.L_x_5) ;  /* 0x0000013000017945 */ /* 0x000fe20003800200 */
[----:B------:R-:W-:-:S04]  /*03f0*/  LOP3.LUT R15, R6, 0x7, RZ, 0xc0, !PT ;  /* 0x00000007060f7812 */ /* 0x000fc800078ec0ff */
[----:B------:R-:W-:-:S07]  /*0400*/  ISETP.NE.AND P1, PT, R15, RZ, PT ;  /* 0x000000ff0f00720c */ /* 0x000fce0003f25270 */
[----:B------:R-:W-:Y:S06]  /*0410*/  @!P0 BRA `(.L_x_6) ;  /* 0x00000000003c8947 */ /* 0x000fec0003800000 */
[----:B------:R-:W0:Y:S02]  /*0420*/  LDC.64 R4, c[0x0][0x380] ;  /* 0x0000e000ff047b82 */ /* 0x000e240000000a00 */
[----:B0-----:R-:W-:-:S05]  /*0430*/  IMAD.WIDE.U32 R4, R3, 0x4, R4 ;  /* 0x0000000403047825 */ /* 0x001fca00078e0004 */
[----:B------:R-:W2:Y:S04]  /*0440*/  LDG.E R7, desc[UR6][R4.64] ;  /* 0x0000000604077981 */ /* 0x000ea8000c1e1900 */
[----:B------:R-:W2:Y:S04]  /*0450*/  LDG.E R8, desc[UR6][R4.64+0x4] ;  /* 0x0000040604087981 */ /* 0x000ea8000c1e1900 */
[----:B------:R-:W3:Y:S04]  /*0460*/  LDG.E R10, desc[UR6][R4.64+0x8] ;  /* 0x00000806040a7981 */ /* 0x000ee8000c1e1900 */
[----:B------:R-:W3:Y:S04]  /*0470*/  LDG.E R9, desc[UR6][R4.64+0xc] ;  /* 0x00000c0604097981 */ /* 0x000ee8000c1e1900 */
[----:B------:R-:W4:Y:S04]  /*0480*/  LDG.E R12, desc[UR6][R4.64+0x10] ;  /* 0x00001006040c7981 */ /* 0x000f28000c1e1900 */
[----:B------:R-:W4:Y:S04]  /*0490*/  LDG.E R11, desc[UR6][R4.64+0x14] ;  /* 0x00001406040b7981 */ /* 0x000f28000c1e1900 */
[----:B------:R-:W5:Y:S04]  /*04a0*/  LDG.E R14, desc[UR6][R4.64+0x18] ;  /* 0x00001806040e7981 */ /* 0x000f68000c1e1900 */
[----:B------:R-:W5:Y:S01]  /*04b0*/  LDG.E R13, desc[UR6][R4.64+0x1c] ;  /* 0x00001c06040d7981 */ /* 0x000f62000c1e1900 */
[----:B------:R-:W-:Y:S01]  /*04c0*/  VIADD R3, R3, 0x8 ;  /* 0x0000000803037836 */ /* 0x000fe20000000000 */
[----:B--2---:R-:W-:-:S04]  /*04d0*/  IADD3 R7, PT, PT, R8, R7, R0 ;  /* 0x0000000708077210 */ /* 0x004fc80007ffe000 */
[----:B---3--:R-:W-:-:S04]  /*04e0*/  IADD3 R7, PT, PT, R9, R10, R7 ;  /* 0x0000000a09077210 */ /* 0x008fc80007ffe007 */
[----:B----4-:R-:W-:-:S04]  /*04f0*/  IADD3 R7, PT, PT, R11, R12, R7 ;  /* 0x0000000c0b077210 */ /* 0x010fc80007ffe007 */
[----:B-----5:R-:W-:-:S07]  /*0500*/  IADD3 R0, PT, PT, R13, R14, R7 ;  /* 0x0000000e0d007210 */ /* 0x020fce0007ffe007 */
.L_x_6:
[----:B------:R-:W-:Y:S05]  /*0510*/  BSYNC.RECONVERGENT B1 ;  /* 0x0000000000017941 */ /* 0x000fea0003800200 */
.L_x_5:
        /* <DEDUP_REMOVED lines=11> */
[----:B------:R-:W3:Y:S01]  /*05d0*/  LDG.E R10, desc[UR6][R4.64+0xc] ;  /* 0x00000c06040a7981 */ /* 0x000ee2000c1e1900 */
[----:B------:R-:W-:Y:S01]  /*05e0*/  VIADD R3, R3, 0x4 ;  /* 0x0000000403037836 */ /* 0x000fe20000000000 */
[----:B--2---:R-:W-:-:S04]  /*05f0*/  IADD3 R0, PT, PT, R8, R7, R0 ;  /* 0x0000000708007210 */ /* 0x004fc80007ffe000 */
[----:B---3--:R-:W-:-:S07]  /*0600*/  IADD3 R0, PT, PT, R10, R9, R0 ;  /* 0x000000090a007210 */ /* 0x008fce0007ffe000 */
.L_x_8:
[----:B------:R-:W-:Y:S05]  /*0610*/  BSYNC.RECONVERGENT B1 ;  /* 0x0000000000017941 */ /* 0x000fea0003800200 */
.L_x_7:
[----:B------:R-:W-:Y:S05]  /*0620*/  @!P1 BRA `(.L_x_1) ;  /* 0x0000000000289947 */ /* 0x000fea0003800000 */
[----:B------:R-:W0:Y:S01]  /*0630*/  LDC.64 R4, c[0x0][0x380] ;  /* 0x0000e000ff047b82 */ /* 0x000e220000000a00 */
[----:B------:R-:W-:Y:S02]  /*0640*/  IMAD.MOV R6, RZ, RZ, -R6 ;  /* 0x000000ffff067224 */ /* 0x000fe400078e0a06 */
[----:B0-----:R-:W-:-:S07]  /*0650*/  IMAD.WIDE.U32 R4, R3, 0x4, R4 ;  /* 0x0000000403047825 */ /* 0x001fce00078e0004 */
.L_x_9:
[----:B------:R0:W2:Y:S01]  /*0660*/  LDG.E R3, desc[UR6][R4.64] ;  /* 0x0000000604037981 */ /* 0x0000a2000c1e1900 */
[----:B------:R-:W-:-:S05]  /*0670*/  VIADD R6, R6, 0x1 ;  /* 0x0000000106067836 */ /* 0x000fca0000000000 */
[----:B------:R-:W-:Y:S02]  /*0680*/  ISETP.NE.AND P0, PT, R6, RZ, PT ;  /* 0x000000ff0600720c */ /* 0x000fe40003f05270 */
[----:B0-----:R-:W-:-:S05]  /*0690*/  IADD3 R4, P1, PT, R4, 0x4, RZ ;  /* 0x0000000404047810 */ /* 0x001fca0007f3e0ff */
[----:B------:R-:W-:Y:S02]  /*06a0*/  IMAD.X R5, RZ, RZ, R5, P1 ;  /* 0x000000ffff057224 */ /* 0x000fe400008e0605 */
[----:B--2---:R-:W-:-:S04]  /*06b0*/  IMAD.IADD R0, R3, 0x1, R0 ;  /* 0x0000000103007824 */ /* 0x004fc800078e0200 */
[----:B------:R-:W-:Y:S05]  /*06c0*/  @P0 BRA `(.L_x_9) ;  /* 0xfffffffc00e40947 */ /* 0x000fea000383ffff */
.L_x_1:
[----:B0-----:R-:W-:Y:S05]  /*06d0*/  BSYNC.RECONVERGENT B0 ;  /* 0x0000000000007941 */ /* 0x001fea0003800200 */
.L_x_0:
[----:B------:R-:W0:Y:S02]  /*06e0*/  LDC.64 R4, c[0x0][0x388] ;  /* 0x0000e200ff047b82 */ /* 0x000e240000000a00 */
[----:B0-----:R-:W-:-:S05]  /*06f0*/  IMAD.WIDE R2, R2, 0x4, R4 ;  /* 0x0000000402027825 */ /* 0x001fca00078e0204 */
[----:B------:R-:W-:Y:S01]  /*0700*/  STG.E desc[UR6][R2.64], R0 ;  /* 0x0000000002007986 */ /* 0x000fe2000c101906 */
[----:B------:R-:W-:Y:S05]  /*0710*/  EXIT ;  /* 0x000000000000794d */ /* 0x000fea0003800000 */
.L_x_10:
[----:B------:R-:W-:-:S00]  /*0720*/  BRA `(.L_x_10) ;  /* 0xfffffffc00fc7947 */ /* 0x000fc0000383ffff */
[----:B------:R-:W-:-:S00]  /*0730*/  NOP ;  /* 0x0000000000007918 */ /* 0x000fc00000000000 */
        /* <DEDUP_REMOVED lines=12> */
.L_x_11:


//--------------------- .nv.shared.reserved.0     --------------------------
	.section	.nv.shared.reserved.0,"aw",@nobits
	.weak		__nv_reservedSMEM_offset_0_alias
	.size		__nv_reservedSMEM_offset_0_alias, 0, 64
	.other		__nv_reservedSMEM_offset_0_alias,@"STO_CUDA_RESERVED_SHARED STV_DEFAULT"
__nv_reservedSMEM_offset_0_alias:
	.zero		0
	.zero		64


//--------------------- .nv.constant0._Z12somaPrefixosPiS_i --------------------------
	.section	.nv.constant0._Z12somaPrefixosPiS_i,"a",@progbits
	.sectionflags	@""
	.align	4
.nv.constant0._Z12somaPrefixosPiS_i:
	.zero		916


//--------------------- SYMBOLS --------------------------

	.type		.nv.reservedSmem.offset0,@object
	.size		.nv.reservedSmem.offset0,0x4
